//
// Generated by NVIDIA NVVM Compiler
//
// Compiler Build ID: CL-36424714
// Cuda compilation tools, release 13.0, V13.0.88
// Based on NVVM 20.0.0
//

.version 9.0
.target sm_100
.address_size 64

	// .globl	_Z8add_syncv
.extern .func  (.param .b32 func_retval0) vprintf
(
	.param .b64 vprintf_param_0,
	.param .b64 vprintf_param_1
)
;
.global .align 1 .b8 $str[4] = {37, 100, 10};

.visible .entry _Z8add_syncv()
{
	.local .align 8 .b8 	__local_depot0[8];
	.reg .b64 	%SP;
	.reg .b64 	%SPL;
	.reg .b32 	%r<10>;
	.reg .b64 	%rd<5>;

	mov.u64 	%SPL, __local_depot0;
	cvta.local.u64 	%SP, %SPL;
	add.u64 	%rd1, %SP, 0;
	add.u64 	%rd2, %SPL, 0;
	mov.b32 	%r1, -1;
	mov.b32 	%r2, 1;
	redux.sync.add.s32 %r3, %r2, %r1;
	mov.u32 	%r4, %tid.x;
	add.s32 	%r5, %r3, %r4;
	st.local.u32 	[%rd2], %r5;
	mov.u64 	%rd3, $str;
	cvta.global.u64 	%rd4, %rd3;
	{ // callseq 0, 0
	.param .b64 param0;
	st.param.b64 	[param0], %rd4;
	.param .b64 param1;
	st.param.b64 	[param1], %rd1;
	.param .b32 retval0;
	call.uni (retval0), 
	vprintf, 
	(
	param0, 
	param1
	);
	ld.param.b32 	%r6, [retval0];
	} // callseq 0
	bar.sync 	0;
	st.local.u32 	[%rd2], %r3;
	{ // callseq 1, 0
	.param .b64 param0;
	st.param.b64 	[param0], %rd4;
	.param .b64 param1;
	st.param.b64 	[param1], %rd1;
	.param .b32 retval0;
	call.uni (retval0), 
	vprintf, 
	(
	param0, 
	param1
	);
	ld.param.b32 	%r8, [retval0];
	} // callseq 1
	ret;

}


// ===== COMPILED SASS (sm_100) =====

	.target	sm_100

	.elftype	@"ET_EXEC"


//--------------------- .note.nv.tkinfo           --------------------------
	.section	.note.nv.tkinfo,"",@"SHT_NOTE"
	.sectionflags	@"SHF_NOTE_NV_TKINFO"
	.tkinfo
        /*0018*/ 	.word	0x00000002
        /*0030*/ 	.string	""
        /*0030*/ 	.string	"ptxas"
        /*0030*/ 	.string	"Cuda compilation tools, release 13.0, V13.0.88"
        /*0030*/ 	.string	"Build cuda_13.0.r13.0/compiler.36424714_0"
        /*0030*/ 	.string	"-arch sm_100 -m 64 "



//--------------------- .note.nv.cuinfo           --------------------------
	.section	.note.nv.cuinfo,"",@"SHT_NOTE"
	.sectionflags	@"SHF_NOTE_NV_CUINFO"
        /*0018*/ 	.short	0x0002
        /*001a*/ 	.short	0x0064
        /*001c*/ 	.short	0x0082
	.zero		2


//--------------------- .nv.info                  --------------------------
	.section	.nv.info,"",@"SHT_CUDA_INFO"
	.align	4


	//----- nvinfo : EIATTR_REGCOUNT
	.align		4
        /*0000*/ 	.byte	0x04, 0x2f
        /*0002*/ 	.short	(.L_2 - .L_1)
	.align		4
.L_1:
        /*0004*/ 	.word	index@(_Z8add_syncv)
        /*0008*/ 	.word	0x00000018


	//----- nvinfo : EIATTR_FRAME_SIZE
	.align		4
.L_2:
        /*000c*/ 	.byte	0x04, 0x11
        /*000e*/ 	.short	(.L_4 - .L_3)
	.align		4
.L_3:
        /*0010*/ 	.word	index@(_Z8add_syncv)
        /*0014*/ 	.word	0x00000008


	//----- nvinfo : EIATTR_MIN_STACK_SIZE
	.align		4
.L_4:
        /*0018*/ 	.byte	0x04, 0x12
        /*001a*/ 	.short	(.L_6 - .L_5)
	.align		4
.L_5:
        /*001c*/ 	.word	index@(_Z8add_syncv)
        /*0020*/ 	.word	0x00000008
.L_6:


//--------------------- .nv.compat                --------------------------
	.section	.nv.compat,"",@"SHT_CUDA_COMPAT_INFO"
	.align	4
        /*0000*/ 	.byte	0x02, 0x09, 0x00, 0x00, 0x02, 0x02, 0x01, 0x00, 0x02, 0x05, 0x05, 0x00, 0x03, 0x07, 0x01, 0x01
        /*0010*/ 	.byte	0x02, 0x03, 0x00, 0x00, 0x02, 0x06, 0x01, 0x00, 0x04, 0x0b, 0x08, 0x00, 0x09, 0x00, 0x00, 0x00
        /*0020*/ 	.byte	0x00, 0x00, 0x00, 0x00


//--------------------- .nv.info._Z8add_syncv     --------------------------
	.section	.nv.info._Z8add_syncv,"",@"SHT_CUDA_INFO"
	.sectionflags	@""
	.align	4


	//----- nvinfo : EIATTR_CUDA_API_VERSION
	.align		4
        /*0000*/ 	.byte	0x04, 0x37
        /*0002*/ 	.short	(.L_8 - .L_7)
.L_7:
        /*0004*/ 	.word	0x00000082


	//----- nvinfo : EIATTR_SPARSE_MMA_MASK
	.align		4
.L_8:
        /*0008*/ 	.byte	0x03, 0x50
        /*000a*/ 	.short	0x0000


	//----- nvinfo : EIATTR_MAXREG_COUNT
	.align		4
        /*000c*/ 	.byte	0x03, 0x1b
        /*000e*/ 	.short	0x00ff


	//----- nvinfo : EIATTR_NUM_BARRIERS
	.align		4
        /*0010*/ 	.byte	0x02, 0x4c
        /*0012*/ 	.byte	0x01
	.zero		1


	//----- nvinfo : EIATTR_EXTERNS
	.align		4
        /*0014*/ 	.byte	0x04, 0x0f
        /*0016*/ 	.short	(.L_10 - .L_9)


	//   ....[0]....
	.align		4
.L_9:
        /*0018*/ 	.word	index@(vprintf)


	//----- nvinfo : EIATTR_MERCURY_ISA_VERSION
	.align		4
.L_10:
        /*001c*/ 	.byte	0x03, 0x5f
        /*001e*/ 	.short	0x0101


	//----- nvinfo : EIATTR_COOP_GROUP_MASK_REGIDS
	.align		4
        /*0020*/ 	.byte	0x04, 0x29
        /*0022*/ 	.short	(.L_12 - .L_11)


	//   ....[0]....
.L_11:
        /*0024*/ 	.word	0xffffffff


	//----- nvinfo : EIATTR_COOP_GROUP_INSTR_OFFSETS
	.align		4
.L_12:
        /*0028*/ 	.byte	0x04, 0x28
        /*002a*/ 	.short	(.L_14 - .L_13)


	//   ....[0]....
.L_13:
        /*002c*/ 	.word	0x00000050


	//----- nvinfo : EIATTR_VRC_CTA_INIT_COUNT
	.align		4
.L_14:
        /*0030*/ 	.byte	0x02, 0x4a
	.zero		1
	.zero		1


	//----- nvinfo : EIATTR_SYSCALL_OFFSETS
	.align		4
        /*0034*/ 	.byte	0x04, 0x46
        /*0036*/ 	.short	(.L_16 - .L_15)


	//   ....[0]....
.L_15:
        /*0038*/ 	.word	0x00000140


	//   ....[1]....
        /*003c*/ 	.word	0x000001f0


	//----- nvinfo : EIATTR_EXIT_INSTR_OFFSETS
	.align		4
.L_16:
        /*0040*/ 	.byte	0x04, 0x1c
        /*0042*/ 	.short	(.L_18 - .L_17)


	//   ....[0]....
.L_17:
        /*0044*/ 	.word	0x00000200


	//----- nvinfo : EIATTR_SW_WAR
	.align		4
.L_18:
        /*0048*/ 	.byte	0x04, 0x36
        /*004a*/ 	.short	(.L_20 - .L_19)
.L_19:
        /*004c*/ 	.word	0x00000008
.L_20:


//--------------------- .nv.callgraph             --------------------------
	.section	.nv.callgraph,"",@"SHT_CUDA_CALLGRAPH"
	.align	4
	.sectionentsize	8
	.align		4
        /*0000*/ 	.word	0x00000000
	.align		4
        /*0004*/ 	.word	0xffffffff
	.align		4
        /*0008*/ 	.word	index@(_Z8add_syncv)
	.align		4
        /*000c*/ 	.word	index@(vprintf)
	.align		4
        /*0010*/ 	.word	0x00000000
	.align		4
        /*0014*/ 	.word	0xfffffffe
	.align		4
        /*0018*/ 	.word	0x00000000
	.align		4
        /*001c*/ 	.word	0xfffffffd
	.align		4
        /*0020*/ 	.word	0x00000000
	.align		4
        /*0024*/ 	.word	0xfffffffc


//--------------------- .nv.constant4             --------------------------
	.section	.nv.constant4,"a",@progbits
	.align	8
	.align		8
.nv.constant4:
        /*0000*/ 	.dword	vprintf
	.align		8
        /*0008*/ 	.dword	$str


//--------------------- .text._Z8add_syncv        --------------------------
	.section	.text._Z8add_syncv,"ax",@progbits
	.align	128
        .global         _Z8add_syncv
        .type           _Z8add_syncv,@function
        .size           _Z8add_syncv,(.L_x_3 - _Z8add_syncv)
        .other          _Z8add_syncv,@"STO_CUDA_ENTRY STV_DEFAULT"
_Z8add_syncv:
.text._Z8add_syncv:
[----:B------:R-:W0:Y:S01]  /*0000*/  LDC R1, c[0x0][0x37c] ;  /* 0x0000df00ff017b82 */ /* 0x000e220000000800 */
[----:B------:R-:W-:Y:S01]  /*0010*/  IMAD.MOV.U32 R4, RZ, RZ, 0x1 ;  /* 0x00000001ff047424 */ /* 0x000fe200078e00ff */
[----:B------:R-:W1:Y:S01]  /*0020*/  S2R R3, SR_TID.X ;  /* 0x0000000000037919 */ /* 0x000e620000002100 */
[----:B------:R-:W2:Y:S01]  /*0030*/  LDCU UR4, c[0x0][0x2f8] ;  /* 0x00005f00ff0477ac */ /* 0x000ea20008000800 */
[----:B0-----:R-:W-:-:S04]  /*0040*/  VIADD R1, R1, 0xfffffff8 ;  /* 0xfffffff801017836 */ /* 0x001fc80000000000 */
[----:B------:R0:W3:Y:S01]  /*0050*/  REDUX.SUM.S32 UR5, R4 ;  /* 0x00000000040573c4 */ /* 0x0000e2000000c200 */
[----:B------:R-:W-:Y:S01]  /*0060*/  MOV R16, 0x0 ;  /* 0x0000000000107802 */ /* 0x000fe20000000f00 */
[----:B------:R-:W0:Y:S06]  /*0070*/  LDCU.64 UR6, c[0x4][0x8] ;  /* 0x01000100ff0677ac */ /* 0x000e2c0008000a00 */
[----:B------:R4:W5:Y:S01]  /*0080*/  LDC.64 R8, c[0x4][R16] ;  /* 0x0100000010087b82 */ /* 0x0009620000000a00 */
[----:B--2---:R-:W-:Y:S01]  /*0090*/  IADD3 R17, P0, PT, R1, UR4, RZ ;  /* 0x0000000401117c10 */ /* 0x004fe2000ff1e0ff */
[----:B0-----:R-:W-:Y:S01]  /*00a0*/  IMAD.U32 R4, RZ, RZ, UR6 ;  /* 0x00000006ff047e24 */ /* 0x001fe2000f8e00ff */
[----:B------:R-:W-:-:S03]  /*00b0*/  MOV R5, UR7 ;  /* 0x0000000700057c02 */ /* 0x000fc60008000f00 */
[----:B------:R-:W-:Y:S01]  /*00c0*/  IMAD.MOV.U32 R6, RZ, RZ, R17 ;  /* 0x000000ffff067224 */ /* 0x000fe200078e0011 */
[----:B---3--:R-:W-:Y:S01]  /*00d0*/  MOV R2, UR5 ;  /* 0x0000000500027c02 */ /* 0x008fe20008000f00 */
[----:B------:R-:W0:Y:S04]  /*00e0*/  LDCU UR5, c[0x0][0x2fc] ;  /* 0x00005f80ff0577ac */ /* 0x000e280008000800 */
[----:B-1----:R-:W-:-:S05]  /*00f0*/  IMAD.IADD R0, R2, 0x1, R3 ;  /* 0x0000000102007824 */ /* 0x002fca00078e0203 */
[----:B------:R4:W-:Y:S01]  /*0100*/  STL [R1], R0 ;  /* 0x0000000001007387 */ /* 0x0009e20000100800 */
[----:B0-----:R-:W-:-:S04]  /*0110*/  IADD3.X R18, PT, PT, RZ, UR5, RZ, P0, !PT ;  /* 0x00000005ff127c10 */ /* 0x001fc800087fe4ff */
[----:B----4-:R-:W-:-:S07]  /*0120*/  MOV R7, R18 ;  /* 0x0000001200077202 */ /* 0x010fce0000000f00 */
[----:B------:R-:W-:-:S07]  /*0130*/  LEPC R20, `(.L_x_0) ;  /* 0x000000001014794e */ /* 0x000fce0000000000 */
[----:B-----5:R-:W-:Y:S05]  /*0140*/  CALL.ABS.NOINC R8 ;  /* 0x0000000008007343 */ /* 0x020fea0003c00000 */
.L_x_0:
[----:B------:R-:W-:Y:S05]  /*0150*/  WARPSYNC.ALL ;  /* 0x0000000000007948 */ /* 0x000fea0003800000 */
[----:B------:R0:W-:Y:S01]  /*0160*/  STL [R1], R2 ;  /* 0x0000000201007387 */ /* 0x0001e20000100800 */
[----:B------:R0:W1:Y:S01]  /*0170*/  LDC.64 R8, c[0x4][R16] ;  /* 0x0100000010087b82 */ /* 0x0000620000000a00 */
[----:B------:R-:W2:Y:S01]  /*0180*/  LDCU.64 UR4, c[0x4][0x8] ;  /* 0x01000100ff0477ac */ /* 0x000ea20008000a00 */
[----:B------:R-:W-:Y:S01]  /*0190*/  IMAD.MOV.U32 R6, RZ, RZ, R17 ;  /* 0x000000ffff067224 */ /* 0x000fe200078e0011 */
[----:B------:R-:W-:Y:S01]  /*01a0*/  MOV R7, R18 ;  /* 0x0000001200077202 */ /* 0x000fe20000000f00 */
[----:B--2---:R-:W-:Y:S01]  /*01b0*/  IMAD.U32 R4, RZ, RZ, UR4 ;  /* 0x00000004ff047e24 */ /* 0x004fe2000f8e00ff */
[----:B------:R-:W-:-:S03]  /*01c0*/  MOV R5, UR5 ;  /* 0x0000000500057c02 */ /* 0x000fc60008000f00 */
[----:B0-----:R-:W-:Y:S06]  /*01d0*/  BAR.SYNC.DEFER_BLOCKING 0x0 ;  /* 0x0000000000007b1d */ /* 0x001fec0000010000 */
[----:B------:R-:W-:-:S07]  /*01e0*/  LEPC R20, `(.L_x_1) ;  /* 0x000000001014794e */ /* 0x000fce0000000000 */
[----:B-1----:R-:W-:Y:S05]  /*01f0*/  CALL.ABS.NOINC R8 ;  /* 0x0000000008007343 */ /* 0x002fea0003c00000 */
.L_x_1:
[----:B------:R-:W-:Y:S05]  /*0200*/  EXIT ;  /* 0x000000000000794d */ /* 0x000fea0003800000 */
.L_x_2:
[----:B------:R-:W-:-:S00]  /*0210*/  BRA `(.L_x_2) ;  /* 0xfffffffc00fc7947 */ /* 0x000fc0000383ffff */
[----:B------:R-:W-:-:S00]  /*0220*/  NOP ;  /* 0x0000000000007918 */ /* 0x000fc00000000000 */
        /* <DEDUP_REMOVED lines=13> */
.L_x_3:


//--------------------- .nv.global.init           --------------------------
	.section	.nv.global.init,"aw",@progbits
.nv.global.init:
	.type		$str,@object
	.size		$str,(.L_0 - $str)
$str:
        /*0000*/ 	.byte	0x25, 0x64, 0x0a, 0x00
.L_0:


//--------------------- .nv.shared.reserved.0     --------------------------
	.section	.nv.shared.reserved.0,"aw",@nobits
	.weak		__nv_reservedSMEM_offset_0_alias
	.size		__nv_reservedSMEM_offset_0_alias, 0, 64
	.other		__nv_reservedSMEM_offset_0_alias,@"STO_CUDA_RESERVED_SHARED STV_DEFAULT"
__nv_reservedSMEM_offset_0_alias:
	.zero		0
	.zero		64


//--------------------- .nv.constant0._Z8add_syncv --------------------------
	.section	.nv.constant0._Z8add_syncv,"a",@progbits
	.sectionflags	@""
	.align	4
.nv.constant0._Z8add_syncv:
	.zero		896


//--------------------- SYMBOLS --------------------------

	.type		.nv.reservedSmem.offset0,@object
	.size		.nv.reservedSmem.offset0,0x4
	.type		vprintf,@function
